//
// Generated by NVIDIA NVVM Compiler
//
// Compiler Build ID: CL-36424714
// Cuda compilation tools, release 13.0, V13.0.88
// Based on NVVM 20.0.0
//

.version 9.0
.target sm_100
.address_size 64

	// .globl	_Z4multPiS_S_i

.visible .entry _Z4multPiS_S_i(
	.param .u64 .ptr .align 1 _Z4multPiS_S_i_param_0,
	.param .u64 .ptr .align 1 _Z4multPiS_S_i_param_1,
	.param .u64 .ptr .align 1 _Z4multPiS_S_i_param_2,
	.param .u32 _Z4multPiS_S_i_param_3
)
{
	.reg .pred 	%p<10>;
	.reg .b32 	%r<107>;
	.reg .b64 	%rd<67>;

	ld.param.u64 	%rd14, [_Z4multPiS_S_i_param_0];
	ld.param.u64 	%rd15, [_Z4multPiS_S_i_param_1];
	ld.param.u32 	%r31, [_Z4multPiS_S_i_param_3];
	cvta.to.global.u64 	%rd1, %rd15;
	cvta.to.global.u64 	%rd2, %rd14;
	mov.u32 	%r32, %ctaid.y;
	mov.u32 	%r33, %ntid.y;
	mov.u32 	%r34, %tid.y;
	mad.lo.s32 	%r35, %r32, %r33, %r34;
	mov.u32 	%r36, %ctaid.x;
	mov.u32 	%r37, %ntid.x;
	mov.u32 	%r38, %tid.x;
	mad.lo.s32 	%r2, %r36, %r37, %r38;
	max.s32 	%r39, %r2, %r35;
	setp.ge.s32 	%p1, %r39, %r31;
	@%p1 bra 	$L__BB0_13;
	mul.lo.s32 	%r3, %r31, %r35;
	and.b32  	%r4, %r31, 7;
	setp.lt.u32 	%p2, %r31, 8;
	mov.b32 	%r101, 0;
	mov.u32 	%r106, %r101;
	@%p2 bra 	$L__BB0_4;
	and.b32  	%r101, %r31, 2147483640;
	neg.s32 	%r95, %r101;
	mul.wide.s32 	%rd16, %r31, 4;
	add.s64 	%rd3, %rd1, %rd16;
	shl.b32 	%r7, %r31, 3;
	mul.wide.s32 	%rd17, %r31, 8;
	add.s64 	%rd4, %rd1, %rd17;
	mul.wide.s32 	%rd18, %r31, 12;
	add.s64 	%rd5, %rd1, %rd18;
	mul.wide.s32 	%rd19, %r31, 16;
	add.s64 	%rd6, %rd1, %rd19;
	mul.wide.s32 	%rd20, %r31, 20;
	add.s64 	%rd7, %rd1, %rd20;
	mul.wide.s32 	%rd21, %r31, 24;
	add.s64 	%rd8, %rd1, %rd21;
	mul.wide.s32 	%rd22, %r31, 28;
	add.s64 	%rd9, %rd1, %rd22;
	mul.wide.u32 	%rd23, %r3, 4;
	add.s64 	%rd24, %rd23, %rd2;
	add.s64 	%rd66, %rd24, 16;
	mov.b32 	%r106, 0;
	mov.u32 	%r94, %r2;
$L__BB0_3:
	.pragma "nounroll";
	mul.wide.s32 	%rd25, %r94, 4;
	add.s64 	%rd26, %rd3, %rd25;
	add.s64 	%rd27, %rd4, %rd25;
	add.s64 	%rd28, %rd5, %rd25;
	add.s64 	%rd29, %rd6, %rd25;
	add.s64 	%rd30, %rd7, %rd25;
	add.s64 	%rd31, %rd8, %rd25;
	add.s64 	%rd32, %rd9, %rd25;
	add.s64 	%rd33, %rd1, %rd25;
	ld.global.u32 	%r43, [%rd66+-16];
	ld.global.u32 	%r44, [%rd33];
	mad.lo.s32 	%r45, %r44, %r43, %r106;
	ld.global.u32 	%r46, [%rd66+-12];
	ld.global.u32 	%r47, [%rd26];
	mad.lo.s32 	%r48, %r47, %r46, %r45;
	ld.global.u32 	%r49, [%rd66+-8];
	ld.global.u32 	%r50, [%rd27];
	mad.lo.s32 	%r51, %r50, %r49, %r48;
	ld.global.u32 	%r52, [%rd66+-4];
	ld.global.u32 	%r53, [%rd28];
	mad.lo.s32 	%r54, %r53, %r52, %r51;
	ld.global.u32 	%r55, [%rd66];
	ld.global.u32 	%r56, [%rd29];
	mad.lo.s32 	%r57, %r56, %r55, %r54;
	ld.global.u32 	%r58, [%rd66+4];
	ld.global.u32 	%r59, [%rd30];
	mad.lo.s32 	%r60, %r59, %r58, %r57;
	ld.global.u32 	%r61, [%rd66+8];
	ld.global.u32 	%r62, [%rd31];
	mad.lo.s32 	%r63, %r62, %r61, %r60;
	ld.global.u32 	%r64, [%rd66+12];
	ld.global.u32 	%r65, [%rd32];
	mad.lo.s32 	%r106, %r65, %r64, %r63;
	add.s32 	%r95, %r95, 8;
	add.s32 	%r94, %r94, %r7;
	add.s64 	%rd66, %rd66, 32;
	setp.ne.s32 	%p3, %r95, 0;
	@%p3 bra 	$L__BB0_3;
$L__BB0_4:
	setp.eq.s32 	%p4, %r4, 0;
	@%p4 bra 	$L__BB0_12;
	and.b32  	%r17, %r31, 3;
	setp.lt.u32 	%p5, %r4, 4;
	@%p5 bra 	$L__BB0_7;
	add.s32 	%r67, %r101, %r3;
	mul.wide.u32 	%rd34, %r67, 4;
	add.s64 	%rd35, %rd2, %rd34;
	ld.global.u32 	%r68, [%rd35];
	mad.lo.s32 	%r69, %r101, %r31, %r2;
	mul.wide.s32 	%rd36, %r69, 4;
	add.s64 	%rd37, %rd1, %rd36;
	ld.global.u32 	%r70, [%rd37];
	mad.lo.s32 	%r71, %r70, %r68, %r106;
	cvt.u64.u32 	%rd38, %r3;
	cvt.u64.u32 	%rd39, %r101;
	add.s64 	%rd40, %rd39, %rd38;
	shl.b64 	%rd41, %rd40, 2;
	add.s64 	%rd42, %rd2, %rd41;
	ld.global.u32 	%r72, [%rd42+4];
	mul.wide.s32 	%rd43, %r31, 4;
	add.s64 	%rd44, %rd37, %rd43;
	ld.global.u32 	%r73, [%rd44];
	mad.lo.s32 	%r74, %r73, %r72, %r71;
	ld.global.u32 	%r75, [%rd42+8];
	add.s64 	%rd45, %rd44, %rd43;
	ld.global.u32 	%r76, [%rd45];
	mad.lo.s32 	%r77, %r76, %r75, %r74;
	ld.global.u32 	%r78, [%rd42+12];
	add.s64 	%rd46, %rd45, %rd43;
	ld.global.u32 	%r79, [%rd46];
	mad.lo.s32 	%r106, %r79, %r78, %r77;
	add.s32 	%r101, %r101, 4;
$L__BB0_7:
	setp.eq.s32 	%p6, %r17, 0;
	@%p6 bra 	$L__BB0_12;
	setp.eq.s32 	%p7, %r17, 1;
	@%p7 bra 	$L__BB0_10;
	add.s32 	%r81, %r101, %r3;
	mul.wide.u32 	%rd47, %r81, 4;
	add.s64 	%rd48, %rd2, %rd47;
	ld.global.u32 	%r82, [%rd48];
	mad.lo.s32 	%r83, %r101, %r31, %r2;
	mul.wide.s32 	%rd49, %r83, 4;
	add.s64 	%rd50, %rd1, %rd49;
	ld.global.u32 	%r84, [%rd50];
	mad.lo.s32 	%r85, %r84, %r82, %r106;
	cvt.u64.u32 	%rd51, %r3;
	cvt.u64.u32 	%rd52, %r101;
	add.s64 	%rd53, %rd52, %rd51;
	shl.b64 	%rd54, %rd53, 2;
	add.s64 	%rd55, %rd2, %rd54;
	ld.global.u32 	%r86, [%rd55+4];
	mul.wide.s32 	%rd56, %r31, 4;
	add.s64 	%rd57, %rd50, %rd56;
	ld.global.u32 	%r87, [%rd57];
	mad.lo.s32 	%r106, %r87, %r86, %r85;
	add.s32 	%r101, %r101, 2;
$L__BB0_10:
	and.b32  	%r88, %r31, 1;
	setp.eq.b32 	%p8, %r88, 1;
	not.pred 	%p9, %p8;
	@%p9 bra 	$L__BB0_12;
	add.s32 	%r89, %r101, %r3;
	mul.wide.u32 	%rd58, %r89, 4;
	add.s64 	%rd59, %rd2, %rd58;
	ld.global.u32 	%r90, [%rd59];
	mad.lo.s32 	%r91, %r101, %r31, %r2;
	mul.wide.s32 	%rd60, %r91, 4;
	add.s64 	%rd61, %rd1, %rd60;
	ld.global.u32 	%r92, [%rd61];
	mad.lo.s32 	%r106, %r92, %r90, %r106;
$L__BB0_12:
	ld.param.u64 	%rd65, [_Z4multPiS_S_i_param_2];
	add.s32 	%r93, %r3, %r2;
	cvta.to.global.u64 	%rd62, %rd65;
	mul.wide.s32 	%rd63, %r93, 4;
	add.s64 	%rd64, %rd62, %rd63;
	st.global.u32 	[%rd64], %r106;
$L__BB0_13:
	ret;

}


// ===== COMPILED SASS (sm_100) =====

	.target	sm_100

	.elftype	@"ET_EXEC"


//--------------------- .note.nv.tkinfo           --------------------------
	.section	.note.nv.tkinfo,"",@"SHT_NOTE"
	.sectionflags	@"SHF_NOTE_NV_TKINFO"
	.tkinfo
        /*0018*/ 	.word	0x00000002
        /*0030*/ 	.string	""
        /*0030*/ 	.string	"ptxas"
        /*0030*/ 	.string	"Cuda compilation tools, release 13.0, V13.0.88"
        /*0030*/ 	.string	"Build cuda_13.0.r13.0/compiler.36424714_0"
        /*0030*/ 	.string	"-arch sm_100 -m 64 "



//--------------------- .note.nv.cuinfo           --------------------------
	.section	.note.nv.cuinfo,"",@"SHT_NOTE"
	.sectionflags	@"SHF_NOTE_NV_CUINFO"
        /*0018*/ 	.short	0x0002
        /*001a*/ 	.short	0x0064
        /*001c*/ 	.short	0x0082
	.zero		2


//--------------------- .nv.info                  --------------------------
	.section	.nv.info,"",@"SHT_CUDA_INFO"
	.align	4


	//----- nvinfo : EIATTR_REGCOUNT
	.align		4
        /*0000*/ 	.byte	0x04, 0x2f
        /*0002*/ 	.short	(.L_1 - .L_0)
	.align		4
.L_0:
        /*0004*/ 	.word	index@(_Z4multPiS_S_i)
        /*0008*/ 	.word	0x0000001e


	//----- nvinfo : EIATTR_FRAME_SIZE
	.align		4
.L_1:
        /*000c*/ 	.byte	0x04, 0x11
        /*000e*/ 	.short	(.L_3 - .L_2)
	.align		4
.L_2:
        /*0010*/ 	.word	index@(_Z4multPiS_S_i)
        /*0014*/ 	.word	0x00000000


	//----- nvinfo : EIATTR_MIN_STACK_SIZE
	.align		4
.L_3:
        /*0018*/ 	.byte	0x04, 0x12
        /*001a*/ 	.short	(.L_5 - .L_4)
	.align		4
.L_4:
        /*001c*/ 	.word	index@(_Z4multPiS_S_i)
        /*0020*/ 	.word	0x00000000
.L_5:


//--------------------- .nv.compat                --------------------------
	.section	.nv.compat,"",@"SHT_CUDA_COMPAT_INFO"
	.align	4
        /*0000*/ 	.byte	0x02, 0x09, 0x00, 0x00, 0x02, 0x02, 0x01, 0x00, 0x02, 0x05, 0x05, 0x00, 0x03, 0x07, 0x01, 0x01
        /*0010*/ 	.byte	0x02, 0x03, 0x00, 0x00, 0x02, 0x06, 0x01, 0x00, 0x04, 0x0b, 0x08, 0x00, 0x09, 0x00, 0x00, 0x00
        /*0020*/ 	.byte	0x00, 0x00, 0x00, 0x00


//--------------------- .nv.info._Z4multPiS_S_i   --------------------------
	.section	.nv.info._Z4multPiS_S_i,"",@"SHT_CUDA_INFO"
	.sectionflags	@""
	.align	4


	//----- nvinfo : EIATTR_CUDA_API_VERSION
	.align		4
        /*0000*/ 	.byte	0x04, 0x37
        /*0002*/ 	.short	(.L_7 - .L_6)
.L_6:
        /*0004*/ 	.word	0x00000082


	//----- nvinfo : EIATTR_KPARAM_INFO
	.align		4
.L_7:
        /*0008*/ 	.byte	0x04, 0x17
        /*000a*/ 	.short	(.L_9 - .L_8)
.L_8:
        /*000c*/ 	.word	0x00000000
        /*0010*/ 	.short	0x0003
        /*0012*/ 	.short	0x0018
        /*0014*/ 	.byte	0x00, 0xf0, 0x11, 0x00


	//----- nvinfo : EIATTR_KPARAM_INFO
	.align		4
.L_9:
        /*0018*/ 	.byte	0x04, 0x17
        /*001a*/ 	.short	(.L_11 - .L_10)
.L_10:
        /*001c*/ 	.word	0x00000000
        /*0020*/ 	.short	0x0002
        /*0022*/ 	.short	0x0010
        /*0024*/ 	.byte	0x00, 0xf5, 0x21, 0x00


	//----- nvinfo : EIATTR_KPARAM_INFO
	.align		4
.L_11:
        /*0028*/ 	.byte	0x04, 0x17
        /*002a*/ 	.short	(.L_13 - .L_12)
.L_12:
        /*002c*/ 	.word	0x00000000
        /*0030*/ 	.short	0x0001
        /*0032*/ 	.short	0x0008
        /*0034*/ 	.byte	0x00, 0xf5, 0x21, 0x00


	//----- nvinfo : EIATTR_KPARAM_INFO
	.align		4
.L_13:
        /*0038*/ 	.byte	0x04, 0x17
        /*003a*/ 	.short	(.L_15 - .L_14)
.L_14:
        /*003c*/ 	.word	0x00000000
        /*0040*/ 	.short	0x0000
        /*0042*/ 	.short	0x0000
        /*0044*/ 	.byte	0x00, 0xf5, 0x21, 0x00


	//----- nvinfo : EIATTR_SPARSE_MMA_MASK
	.align		4
.L_15:
        /*0048*/ 	.byte	0x03, 0x50
        /*004a*/ 	.short	0x0000


	//----- nvinfo : EIATTR_MAXREG_COUNT
	.align		4
        /*004c*/ 	.byte	0x03, 0x1b
        /*004e*/ 	.short	0x00ff


	//----- nvinfo : EIATTR_MERCURY_ISA_VERSION
	.align		4
        /*0050*/ 	.byte	0x03, 0x5f
        /*0052*/ 	.short	0x0101


	//----- nvinfo : EIATTR_VRC_CTA_INIT_COUNT
	.align		4
        /*0054*/ 	.byte	0x02, 0x4a
	.zero		1
	.zero		1


	//----- nvinfo : EIATTR_EXIT_INSTR_OFFSETS
	.align		4
        /*0058*/ 	.byte	0x04, 0x1c
        /*005a*/ 	.short	(.L_17 - .L_16)


	//   ....[0]....
.L_16:
        /*005c*/ 	.word	0x000000c0


	//   ....[1]....
        /*0060*/ 	.word	0x00000a90


	//----- nvinfo : EIATTR_CBANK_PARAM_SIZE
	.align		4
.L_17:
        /*0064*/ 	.byte	0x03, 0x19
        /*0066*/ 	.short	0x001c


	//----- nvinfo : EIATTR_PARAM_CBANK
	.align		4
        /*0068*/ 	.byte	0x04, 0x0a
        /*006a*/ 	.short	(.L_19 - .L_18)
	.align		4
.L_18:
        /*006c*/ 	.word	index@(.nv.constant0._Z4multPiS_S_i)
        /*0070*/ 	.short	0x0380
        /*0072*/ 	.short	0x001c


	//----- nvinfo : EIATTR_SW_WAR
	.align		4
.L_19:
        /*0074*/ 	.byte	0x04, 0x36
        /*0076*/ 	.short	(.L_21 - .L_20)
.L_20:
        /*0078*/ 	.word	0x00000008
.L_21:


//--------------------- .nv.callgraph             --------------------------
	.section	.nv.callgraph,"",@"SHT_CUDA_CALLGRAPH"
	.align	4
	.sectionentsize	8
	.align		4
        /*0000*/ 	.word	0x00000000
	.align		4
        /*0004*/ 	.word	0xffffffff
	.align		4
        /*0008*/ 	.word	0x00000000
	.align		4
        /*000c*/ 	.word	0xfffffffe
	.align		4
        /*0010*/ 	.word	0x00000000
	.align		4
        /*0014*/ 	.word	0xfffffffd
	.align		4
        /*0018*/ 	.word	0x00000000
	.align		4
        /*001c*/ 	.word	0xfffffffc


//--------------------- .text._Z4multPiS_S_i      --------------------------
	.section	.text._Z4multPiS_S_i,"ax",@progbits
	.align	128
        .global         _Z4multPiS_S_i
        .type           _Z4multPiS_S_i,@function
        .size           _Z4multPiS_S_i,(.L_x_5 - _Z4multPiS_S_i)
        .other          _Z4multPiS_S_i,@"STO_CUDA_ENTRY STV_DEFAULT"
_Z4multPiS_S_i:
.text._Z4multPiS_S_i:
[----:B------:R-:W-:Y:S01]  /*0000*/  LDC R1, c[0x0][0x37c] ;  /* 0x0000df00ff017b82 */ /* 0x000fe20000000800 */
[----:B------:R-:W0:Y:S07]  /*0010*/  S2R R0, SR_TID.Y ;  /* 0x0000000000007919 */ /* 0x000e2e0000002200 */
[----:B------:R-:W0:Y:S01]  /*0020*/  S2UR UR4, SR_CTAID.Y ;  /* 0x00000000000479c3 */ /* 0x000e220000002600 */
[----:B------:R-:W1:Y:S01]  /*0030*/  LDCU UR20, c[0x0][0x398] ;  /* 0x00007300ff1477ac */ /* 0x000e620008000800 */
[----:B------:R-:W2:Y:S06]  /*0040*/  S2R R3, SR_TID.X ;  /* 0x0000000000037919 */ /* 0x000eac0000002100 */
[----:B------:R-:W0:Y:S08]  /*0050*/  LDC R13, c[0x0][0x364] ;  /* 0x0000d900ff0d7b82 */ /* 0x000e300000000800 */
[----:B------:R-:W2:Y:S08]  /*0060*/  S2UR UR5, SR_CTAID.X ;  /* 0x00000000000579c3 */ /* 0x000eb00000002500 */
[----:B------:R-:W2:Y:S01]  /*0070*/  LDC R2, c[0x0][0x360] ;  /* 0x0000d800ff027b82 */ /* 0x000ea20000000800 */
[----:B0-----:R-:W-:-:S02]  /*0080*/  IMAD R13, R13, UR4, R0 ;  /* 0x000000040d0d7c24 */ /* 0x001fc4000f8e0200 */
[----:B--2---:R-:W-:-:S05]  /*0090*/  IMAD R0, R2, UR5, R3 ;  /* 0x0000000502007c24 */ /* 0x004fca000f8e0203 */
[----:B------:R-:W-:-:S04]  /*00a0*/  VIMNMX R2, PT, PT, R13, R0, !PT ;  /* 0x000000000d027248 */ /* 0x000fc80007fe0100 */
[----:B-1----:R-:W-:-:S13]  /*00b0*/  ISETP.GE.AND P0, PT, R2, UR20, PT ;  /* 0x0000001402007c0c */ /* 0x002fda000bf06270 */
[----:B------:R-:W-:Y:S05]  /*00c0*/  @P0 EXIT ;  /* 0x000000000000094d */ /* 0x000fea0003800000 */
[----:B------:R-:W-:Y:S01]  /*00d0*/  UISETP.GE.U32.AND UP0, UPT, UR20, 0x8, UPT ;  /* 0x000000081400788c */ /* 0x000fe2000bf06070 */
[----:B------:R-:W-:Y:S02]  /*00e0*/  HFMA2 R12, -RZ, RZ, 0, 0 ;  /* 0x00000000ff0c7431 */ /* 0x000fe400000001ff */
[----:B------:R-:W-:Y:S01]  /*00f0*/  IMAD R13, R13, UR20, RZ ;  /* 0x000000140d0d7c24 */ /* 0x000fe2000f8e02ff */
[----:B------:R-:W-:Y:S01]  /*0100*/  UMOV UR4, URZ ;  /* 0x000000ff00047c82 */ /* 0x000fe20008000000 */
[----:B------:R-:W0:Y:S04]  /*0110*/  LDCU.64 UR18, c[0x0][0x358] ;  /* 0x00006b00ff1277ac */ /* 0x000e280008000a00 */
[----:B------:R-:W-:Y:S05]  /*0120*/  BRA.U !UP0, `(.L_x_0) ;  /* 0x0000000508047547 */ /* 0x000fea000b800000 */
[----:B------:R-:W1:Y:S01]  /*0130*/  LDCU.128 UR24, c[0x0][0x380] ;  /* 0x00007000ff1877ac */ /* 0x000e620008000c00 */
[----:B------:R-:W-:Y:S02]  /*0140*/  MOV R12, RZ ;  /* 0x000000ff000c7202 */ /* 0x000fe40000000f00 */
[----:B------:R-:W-:Y:S01]  /*0150*/  MOV R14, R0 ;  /* 0x00000000000e7202 */ /* 0x000fe20000000f00 */
[----:B------:R-:W-:-:S04]  /*0160*/  ULOP3.LUT UR4, UR20, 0x7ffffff8, URZ, 0xc0, !UPT ;  /* 0x7ffffff814047892 */ /* 0x000fc8000f8ec0ff */
[----:B------:R-:W-:Y:S01]  /*0170*/  UIADD3 UR5, UPT, UPT, -UR4, URZ, URZ ;  /* 0x000000ff04057290 */ /* 0x000fe2000fffe1ff */
[----:B-1----:R-:W-:Y:S01]  /*0180*/  MOV R2, UR24 ;  /* 0x0000001800027c02 */ /* 0x002fe20008000f00 */
[----:B------:R-:W-:Y:S01]  /*0190*/  UIMAD.WIDE UR6, UR20, 0x8, UR26 ;  /* 0x00000008140678a5 */ /* 0x000fe2000f8e021a */
[----:B------:R-:W-:Y:S01]  /*01a0*/  MOV R3, UR25 ;  /* 0x0000001900037c02 */ /* 0x000fe20008000f00 */
[----:B------:R-:W-:Y:S02]  /*01b0*/  UIMAD.WIDE UR8, UR20, 0xc, UR26 ;  /* 0x0000000c140878a5 */ /* 0x000fe4000f8e021a */
[----:B------:R-:W-:Y:S01]  /*01c0*/  UIMAD.WIDE UR10, UR20, 0x10, UR26 ;  /* 0x00000010140a78a5 */ /* 0x000fe2000f8e021a */
[----:B------:R-:W-:Y:S01]  /*01d0*/  IMAD.WIDE.U32 R2, R13, 0x4, R2 ;  /* 0x000000040d027825 */ /* 0x000fe200078e0002 */
[----:B------:R-:W-:Y:S02]  /*01e0*/  UIMAD.WIDE UR12, UR20, 0x14, UR26 ;  /* 0x00000014140c78a5 */ /* 0x000fe4000f8e021a */
[----:B------:R-:W-:Y:S01]  /*01f0*/  UIMAD.WIDE UR14, UR20, 0x18, UR26 ;  /* 0x00000018140e78a5 */ /* 0x000fe2000f8e021a */
[----:B------:R-:W-:Y:S01]  /*0200*/  IADD3 R2, P0, PT, R2, 0x10, RZ ;  /* 0x0000001002027810 */ /* 0x000fe20007f1e0ff */
[----:B------:R-:W-:-:S03]  /*0210*/  UIMAD.WIDE UR16, UR20, 0x1c, UR26 ;  /* 0x0000001c141078a5 */ /* 0x000fc6000f8e021a */
[----:B------:R-:W-:-:S09]  /*0220*/  IADD3.X R3, PT, PT, RZ, R3, RZ, P0, !PT ;  /* 0x00000003ff037210 */ /* 0x000fd200007fe4ff */
.L_x_1:
[----:B------:R-:W-:Y:S01]  /*0230*/  UIMAD.WIDE UR22, UR20, 0x4, UR26 ;  /* 0x00000004141678a5 */ /* 0x000fe2000f8e021a */
[----:B------:R-:W-:Y:S02]  /*0240*/  IMAD.MOV.U32 R23, RZ, RZ, 0x4 ;  /* 0x00000004ff177424 */ /* 0x000fe400078e00ff */
[----:B------:R-:W-:Y:S01]  /*0250*/  HFMA2 R11, -RZ, RZ, 0, 2.384185791015625e-07 ;  /* 0x00000004ff0b7431 */ /* 0x000fe200000001ff */
[----:B------:R-:W-:Y:S01]  /*0260*/  MOV R25, 0x4 ;  /* 0x0000000400197802 */ /* 0x000fe20000000f00 */
[----:B0-----:R-:W2:Y:S01]  /*0270*/  LDG.E R21, desc[UR18][R2.64+-0x10] ;  /* 0xfffff01202157981 */ /* 0x001ea2000c1e1900 */
[C---:B------:R-:W-:Y:S01]  /*0280*/  IMAD.WIDE R22, R14.reuse, R23, UR26 ;  /* 0x0000001a0e167e25 */ /* 0x040fe2000f8e0217 */
[----:B------:R-:W-:Y:S02]  /*0290*/  MOV R8, UR22 ;  /* 0x0000001600087c02 */ /* 0x000fe40008000f00 */
[----:B------:R-:W-:Y:S01]  /*02a0*/  MOV R9, UR23 ;  /* 0x0000001700097c02 */ /* 0x000fe20008000f00 */
[----:B------:R-:W3:Y:S02]  /*02b0*/  LDG.E R19, desc[UR18][R2.64+-0xc] ;  /* 0xfffff41202137981 */ /* 0x000ee4000c1e1900 */
[----:B------:R-:W-:-:S02]  /*02c0*/  IMAD.WIDE R8, R14, 0x4, R8 ;  /* 0x000000040e087825 */ /* 0x000fc400078e0208 */
[----:B------:R-:W2:Y:S01]  /*02d0*/  LDG.E R22, desc[UR18][R22.64] ;  /* 0x0000001216167981 */ /* 0x000ea2000c1e1900 */
[----:B------:R-:W-:Y:S01]  /*02e0*/  MOV R5, 0x4 ;  /* 0x0000000400057802 */ /* 0x000fe20000000f00 */
[C---:B------:R-:W-:Y:S02]  /*02f0*/  IMAD.WIDE R24, R14.reuse, R25, UR6 ;  /* 0x000000060e187e25 */ /* 0x040fe4000f8e0219 */
[----:B------:R0:W3:Y:S02]  /*0300*/  LDG.E R20, desc[UR18][R8.64] ;  /* 0x0000001208147981 */ /* 0x0000e4000c1e1900 */
[----:B------:R-:W-:Y:S02]  /*0310*/  IMAD.WIDE R10, R14, R11, UR8 ;  /* 0x000000080e0a7e25 */ /* 0x000fe4000f8e020b */
[----:B------:R-:W4:Y:S04]  /*0320*/  LDG.E R18, desc[UR18][R24.64] ;  /* 0x0000001218127981 */ /* 0x000f28000c1e1900 */
[----:B------:R-:W4:Y:S01]  /*0330*/  LDG.E R17, desc[UR18][R2.64+-0x8] ;  /* 0xfffff81202117981 */ /* 0x000f22000c1e1900 */
[----:B0-----:R-:W-:-:S02]  /*0340*/  HFMA2 R9, -RZ, RZ, 0, 2.384185791015625e-07 ;  /* 0x00000004ff097431 */ /* 0x001fc400000001ff */
[----:B------:R-:W-:Y:S01]  /*0350*/  IMAD.MOV.U32 R7, RZ, RZ, 0x4 ;  /* 0x00000004ff077424 */ /* 0x000fe200078e00ff */
[----:B------:R0:W5:Y:S01]  /*0360*/  LDG.E R16, desc[UR18][R10.64] ;  /* 0x000000120a107981 */ /* 0x000162000c1e1900 */
[----:B------:R-:W-:-:S03]  /*0370*/  IMAD.WIDE R4, R14, R5, UR10 ;  /* 0x0000000a0e047e25 */ /* 0x000fc6000f8e0205 */
[----:B------:R-:W5:Y:S01]  /*0380*/  LDG.E R15, desc[UR18][R2.64+-0x4] ;  /* 0xfffffc12020f7981 */ /* 0x000f62000c1e1900 */
[C---:B------:R-:W-:Y:S01]  /*0390*/  IMAD.WIDE R6, R14.reuse, R7, UR12 ;  /* 0x0000000c0e067e25 */ /* 0x040fe2000f8e0207 */
[----:B------:R-:W-:Y:S02]  /*03a0*/  MOV R27, 0x4 ;  /* 0x00000004001b7802 */ /* 0x000fe40000000f00 */
[----:B------:R1:W5:Y:S01]  /*03b0*/  LDG.E R4, desc[UR18][R4.64] ;  /* 0x0000001204047981 */ /* 0x000362000c1e1900 */
[----:B------:R-:W-:-:S03]  /*03c0*/  IMAD.WIDE R8, R14, R9, UR14 ;  /* 0x0000000e0e087e25 */ /* 0x000fc6000f8e0209 */
[----:B------:R-:W5:Y:S01]  /*03d0*/  LDG.E R23, desc[UR18][R2.64] ;  /* 0x0000001202177981 */ /* 0x000f62000c1e1900 */
[----:B0-----:R-:W-:-:S03]  /*03e0*/  IMAD.WIDE R10, R14, R27, UR16 ;  /* 0x000000100e0a7e25 */ /* 0x001fc6000f8e021b */
[----:B------:R-:W5:Y:S04]  /*03f0*/  LDG.E R7, desc[UR18][R6.64] ;  /* 0x0000001206077981 */ /* 0x000f68000c1e1900 */
[----:B------:R-:W5:Y:S04]  /*0400*/  LDG.E R24, desc[UR18][R2.64+0x4] ;  /* 0x0000041202187981 */ /* 0x000f68000c1e1900 */
[----:B------:R-:W5:Y:S04]  /*0410*/  LDG.E R8, desc[UR18][R8.64] ;  /* 0x0000001208087981 */ /* 0x000f68000c1e1900 */
[----:B------:R-:W5:Y:S04]  /*0420*/  LDG.E R25, desc[UR18][R2.64+0x8] ;  /* 0x0000081202197981 */ /* 0x000f68000c1e1900 */
[----:B------:R-:W5:Y:S04]  /*0430*/  LDG.E R10, desc[UR18][R10.64] ;  /* 0x000000120a0a7981 */ /* 0x000f68000c1e1900 */
[----:B------:R0:W5:Y:S01]  /*0440*/  LDG.E R27, desc[UR18][R2.64+0xc] ;  /* 0x00000c12021b7981 */ /* 0x000162000c1e1900 */
[----:B------:R-:W-:-:S04]  /*0450*/  UIADD3 UR5, UPT, UPT, UR5, 0x8, URZ ;  /* 0x0000000805057890 */ /* 0x000fc8000fffe0ff */
[----:B------:R-:W-:Y:S01]  /*0460*/  UISETP.NE.AND UP0, UPT, UR5, URZ, UPT ;  /* 0x000000ff0500728c */ /* 0x000fe2000bf05270 */
[----:B-1----:R-:W-:Y:S02]  /*0470*/  MOV R5, UR20 ;  /* 0x0000001400057c02 */ /* 0x002fe40008000f00 */
[----:B0-----:R-:W-:Y:S02]  /*0480*/  IADD3 R2, P0, PT, R2, 0x20, RZ ;  /* 0x0000002002027810 */ /* 0x001fe40007f1e0ff */
[----:B------:R-:W-:Y:S02]  /*0490*/  LEA R14, R5, R14, 0x3 ;  /* 0x0000000e050e7211 */ /* 0x000fe400078e18ff */
[----:B------:R-:W-:Y:S01]  /*04a0*/  IADD3.X R3, PT, PT, RZ, R3, RZ, P0, !PT ;  /* 0x00000003ff037210 */ /* 0x000fe200007fe4ff */
[----:B--2---:R-:W-:-:S04]  /*04b0*/  IMAD R21, R21, R22, R12 ;  /* 0x0000001615157224 */ /* 0x004fc800078e020c */
[----:B---3--:R-:W-:-:S04]  /*04c0*/  IMAD R19, R19, R20, R21 ;  /* 0x0000001413137224 */ /* 0x008fc800078e0215 */
[----:B----4-:R-:W-:-:S04]  /*04d0*/  IMAD R17, R17, R18, R19 ;  /* 0x0000001211117224 */ /* 0x010fc800078e0213 */
[----:B-----5:R-:W-:-:S04]  /*04e0*/  IMAD R15, R15, R16, R17 ;  /* 0x000000100f0f7224 */ /* 0x020fc800078e0211 */
[----:B------:R-:W-:-:S04]  /*04f0*/  IMAD R4, R23, R4, R15 ;  /* 0x0000000417047224 */ /* 0x000fc800078e020f */
[----:B------:R-:W-:-:S04]  /*0500*/  IMAD R4, R24, R7, R4 ;  /* 0x0000000718047224 */ /* 0x000fc800078e0204 */
[----:B------:R-:W-:-:S04]  /*0510*/  IMAD R4, R25, R8, R4 ;  /* 0x0000000819047224 */ /* 0x000fc800078e0204 */
[----:B------:R-:W-:Y:S01]  /*0520*/  IMAD R12, R27, R10, R4 ;  /* 0x0000000a1b0c7224 */ /* 0x000fe200078e0204 */
[----:B------:R-:W-:Y:S06]  /*0530*/  BRA.U UP0, `(.L_x_1) ;  /* 0xfffffffd003c7547 */ /* 0x000fec000b83ffff */
.L_x_0:
[----:B------:R-:W-:-:S04]  /*0540*/  ULOP3.LUT UR6, UR20, 0x7, URZ, 0xc0, !UPT ;  /* 0x0000000714067892 */ /* 0x000fc8000f8ec0ff */
[----:B------:R-:W-:-:S09]  /*0550*/  UISETP.NE.AND UP0, UPT, UR6, URZ, UPT ;  /* 0x000000ff0600728c */ /* 0x000fd2000bf05270 */
[----:B------:R-:W-:Y:S05]  /*0560*/  BRA.U !UP0, `(.L_x_2) ;  /* 0x0000000508387547 */ /* 0x000fea000b800000 */
[----:B------:R-:W-:Y:S02]  /*0570*/  UISETP.GE.U32.AND UP0, UPT, UR6, 0x4, UPT ;  /* 0x000000040600788c */ /* 0x000fe4000bf06070 */
[----:B------:R-:W-:-:S04]  /*0580*/  ULOP3.LUT UR5, UR20, 0x3, URZ, 0xc0, !UPT ;  /* 0x0000000314057892 */ /* 0x000fc8000f8ec0ff */
[----:B------:R-:W-:-:S03]  /*0590*/  UISETP.NE.AND UP1, UPT, UR5, URZ, UPT ;  /* 0x000000ff0500728c */ /* 0x000fc6000bf25270 */
[----:B------:R-:W-:Y:S08]  /*05a0*/  BRA.U !UP0, `(.L_x_3) ;  /* 0x00000001087c7547 */ /* 0x000ff0000b800000 */
[----:B------:R-:W1:Y:S01]  /*05b0*/  LDC.64 R6, c[0x0][0x388] ;  /* 0x0000e200ff067b82 */ /* 0x000e620000000a00 */
[----:B------:R-:W2:Y:S01]  /*05c0*/  LDCU.64 UR6, c[0x0][0x380] ;  /* 0x00007000ff0677ac */ /* 0x000ea20008000a00 */
[----:B------:R-:W-:Y:S01]  /*05d0*/  IMAD.U32 R9, RZ, RZ, UR4 ;  /* 0x00000004ff097e24 */ /* 0x000fe2000f8e00ff */
[C---:B------:R-:W-:Y:S02]  /*05e0*/  IADD3 R3, PT, PT, R13.reuse, UR4, RZ ;  /* 0x000000040d037c10 */ /* 0x040fe4000fffe0ff */
[----:B------:R-:W-:Y:S01]  /*05f0*/  IADD3 R10, P0, PT, R13, UR4, RZ ;  /* 0x000000040d0a7c10 */ /* 0x000fe2000ff1e0ff */
[----:B------:R-:W-:Y:S01]  /*0600*/  IMAD R9, R9, UR20, R0 ;  /* 0x0000001409097c24 */ /* 0x000fe2000f8e0200 */
[----:B------:R-:W-:Y:S01]  /*0610*/  MOV R11, UR20 ;  /* 0x00000014000b7c02 */ /* 0x000fe20008000f00 */
[----:B------:R-:W3:Y:S01]  /*0620*/  LDC.64 R4, c[0x0][0x380] ;  /* 0x0000e000ff047b82 */ /* 0x000ee20000000a00 */
[----:B------:R-:W-:Y:S01]  /*0630*/  MOV R15, UR20 ;  /* 0x00000014000f7c02 */ /* 0x000fe20008000f00 */
[----:B-1----:R-:W-:Y:S01]  /*0640*/  IMAD.WIDE R6, R9, 0x4, R6 ;  /* 0x0000000409067825 */ /* 0x002fe200078e0206 */
[----:B------:R-:W-:-:S05]  /*0650*/  MOV R9, UR20 ;  /* 0x0000001400097c02 */ /* 0x000fca0008000f00 */
[----:B------:R-:W-:Y:S02]  /*0660*/  IMAD.WIDE R8, R9, 0x4, R6 ;  /* 0x0000000409087825 */ /* 0x000fe400078e0206 */
[----:B0-----:R-:W4:Y:S02]  /*0670*/  LDG.E R6, desc[UR18][R6.64] ;  /* 0x0000001206067981 */ /* 0x001f24000c1e1900 */
[----:B---3--:R-:W-:Y:S01]  /*0680*/  IMAD.WIDE.U32 R4, R3, 0x4, R4 ;  /* 0x0000000403047825 */ /* 0x008fe200078e0004 */
[----:B------:R-:W-:Y:S01]  /*0690*/  IADD3.X R3, PT, PT, RZ, RZ, RZ, P0, !PT ;  /* 0x000000ffff037210 */ /* 0x000fe200007fe4ff */
[----:B------:R-:W3:Y:S01]  /*06a0*/  LDG.E R17, desc[UR18][R8.64] ;  /* 0x0000001208117981 */ /* 0x000ee2000c1e1900 */
[----:B--2---:R-:W-:-:S03]  /*06b0*/  LEA R2, P0, R10, UR6, 0x2 ;  /* 0x000000060a027c11 */ /* 0x004fc6000f8010ff */
[----:B------:R-:W4:Y:S01]  /*06c0*/  LDG.E R5, desc[UR18][R4.64] ;  /* 0x0000001204057981 */ /* 0x000f22000c1e1900 */
[----:B------:R-:W-:Y:S01]  /*06d0*/  LEA.HI.X R3, R10, UR7, R3, 0x2, P0 ;  /* 0x000000070a037c11 */ /* 0x000fe200080f1403 */
[----:B------:R-:W-:-:S04]  /*06e0*/  IMAD.WIDE R10, R11, 0x4, R8 ;  /* 0x000000040b0a7825 */ /* 0x000fc800078e0208 */
[----:B------:R-:W3:Y:S01]  /*06f0*/  LDG.E R16, desc[UR18][R2.64+0x4] ;  /* 0x0000041202107981 */ /* 0x000ee2000c1e1900 */
[----:B------:R-:W-:-:S03]  /*0700*/  IMAD.WIDE R14, R15, 0x4, R10 ;  /* 0x000000040f0e7825 */ /* 0x000fc600078e020a */
[----:B------:R-:W2:Y:S04]  /*0710*/  LDG.E R19, desc[UR18][R10.64] ;  /* 0x000000120a137981 */ /* 0x000ea8000c1e1900 */
[----:B------:R-:W2:Y:S04]  /*0720*/  LDG.E R18, desc[UR18][R2.64+0x8] ;  /* 0x0000081202127981 */ /* 0x000ea8000c1e1900 */
[----:B------:R-:W5:Y:S04]  /*0730*/  LDG.E R20, desc[UR18][R2.64+0xc] ;  /* 0x00000c1202147981 */ /* 0x000f68000c1e1900 */
[----:B------:R-:W5:Y:S01]  /*0740*/  LDG.E R14, desc[UR18][R14.64] ;  /* 0x000000120e0e7981 */ /* 0x000f62000c1e1900 */
[----:B------:R-:W-:Y:S01]  /*0750*/  UIADD3 UR4, UPT, UPT, UR4, 0x4, URZ ;  /* 0x0000000404047890 */ /* 0x000fe2000fffe0ff */
[----:B----4-:R-:W-:-:S04]  /*0760*/  IMAD R5, R5, R6, R12 ;  /* 0x0000000605057224 */ /* 0x010fc800078e020c */
[----:B---3--:R-:W-:-:S04]  /*0770*/  IMAD R5, R16, R17, R5 ;  /* 0x0000001110057224 */ /* 0x008fc800078e0205 */
[----:B--2---:R-:W-:-:S04]  /*0780*/  IMAD R5, R18, R19, R5 ;  /* 0x0000001312057224 */ /* 0x004fc800078e0205 */
[----:B-----5:R-:W-:-:S07]  /*0790*/  IMAD R12, R20, R14, R5 ;  /* 0x0000000e140c7224 */ /* 0x020fce00078e0205 */
.L_x_3:
[----:B------:R-:W-:Y:S05]  /*07a0*/  BRA.U !UP1, `(.L_x_2) ;  /* 0x0000000109a87547 */ /* 0x000fea000b800000 */
[----:B------:R-:W-:Y:S01]  /*07b0*/  UISETP.NE.AND UP0, UPT, UR5, 0x1, UPT ;  /* 0x000000010500788c */ /* 0x000fe2000bf05270 */
[----:B------:R-:W-:Y:S01]  /*07c0*/  MOV R7, UR4 ;  /* 0x0000000400077c02 */ /* 0x000fe20008000f00 */
[----:B------:R-:W-:Y:S02]  /*07d0*/  ULOP3.LUT UR5, UR20, 0x1, URZ, 0xc0, !UPT ;  /* 0x0000000114057892 */ /* 0x000fe4000f8ec0ff */
[----:B------:R-:W-:Y:S02]  /*07e0*/  MOV R15, UR20 ;  /* 0x00000014000f7c02 */ /* 0x000fe40008000f00 */
[----:B------:R-:W-:Y:S01]  /*07f0*/  UISETP.NE.U32.AND UP1, UPT, UR5, 0x1, UPT ;  /* 0x000000010500788c */ /* 0x000fe2000bf25070 */
[----:B------:R-:W-:-:S04]  /*0800*/  PLOP3.LUT P1, PT, PT, PT, UP0, 0x80, 0x8 ;  /* 0x000000000008781c */ /* 0x000fc80003f2f008 */
[----:B------:R-:W1:Y:S01]  /*0810*/  @UP0 LDCU.128 UR8, c[0x0][0x380] ;  /* 0x00007000ff0807ac */ /* 0x000e620008000c00 */
[----:B------:R-:W-:Y:S01]  /*0820*/  PLOP3.LUT P0, PT, PT, PT, UP1, 0x80, 0x8 ;  /* 0x000000000008781c */ /* 0x000fe20003f0f018 */
[----:B------:R-:W2:Y:S04]  /*0830*/  @UP0 LDCU.64 UR6, c[0x0][0x380] ;  /* 0x00007000ff0607ac */ /* 0x000ea80008000a00 */
[----:B------:R-:W3:Y:S03]  /*0840*/  @!UP1 LDCU.128 UR12, c[0x0][0x380] ;  /* 0x00007000ff0c97ac */ /* 0x000ee60008000c00 */
[C---:B------:R-:W-:Y:S02]  /*0850*/  @P1 IADD3 R3, PT, PT, R13.reuse, UR4, RZ ;  /* 0x000000040d031c10 */ /* 0x040fe4000fffe0ff */
[----:B------:R-:W-:Y:S01]  /*0860*/  @P1 IADD3 R6, P2, PT, R13, UR4, RZ ;  /* 0x000000040d061c10 */ /* 0x000fe2000ff5e0ff */
[----:B------:R-:W-:Y:S01]  /*0870*/  @UP0 UIADD3 UR4, UPT, UPT, UR4, 0x2, URZ ;  /* 0x0000000204040890 */ /* 0x000fe2000fffe0ff */
[----:B-1----:R-:W-:Y:S01]  /*0880*/  MOV R11, UR9 ;  /* 0x00000009000b7c02 */ /* 0x002fe20008000f00 */
[----:B------:R-:W-:Y:S01]  /*0890*/  IMAD.U32 R10, RZ, RZ, UR8 ;  /* 0x00000008ff0a7e24 */ /* 0x000fe2000f8e00ff */
[----:B------:R-:W-:-:S02]  /*08a0*/  MOV R4, UR10 ;  /* 0x0000000a00047c02 */ /* 0x000fc40008000f00 */
[----:B------:R-:W-:Y:S01]  /*08b0*/  MOV R5, UR11 ;  /* 0x0000000b00057c02 */ /* 0x000fe20008000f00 */
[----:B------:R-:W-:-:S04]  /*08c0*/  @P1 IMAD.WIDE.U32 R10, R3, 0x4, R10 ;  /* 0x00000004030a1825 */ /* 0x000fc800078e000a */
[----:B------:R-:W-:Y:S01]  /*08d0*/  @P1 IMAD R3, R7, UR20, R0 ;  /* 0x0000001407031c24 */ /* 0x000fe2000f8e0200 */
[----:B------:R-:W-:Y:S01]  /*08e0*/  @P1 IADD3.X R7, PT, PT, RZ, RZ, RZ, P2, !PT ;  /* 0x000000ffff071210 */ /* 0x000fe200017fe4ff */
[----:B------:R-:W-:Y:S01]  /*08f0*/  IMAD.U32 R19, RZ, RZ, UR4 ;  /* 0x00000004ff137e24 */ /* 0x000fe2000f8e00ff */
[C---:B--2---:R-:W-:Y:S01]  /*0900*/  @P1 LEA R2, P2, R6.reuse, UR6, 0x2 ;  /* 0x0000000606021c11 */ /* 0x044fe2000f8410ff */
[----:B------:R-:W-:Y:S01]  /*0910*/  @P1 IMAD.WIDE R4, R3, 0x4, R4 ;  /* 0x0000000403041825 */ /* 0x000fe200078e0204 */
[----:B------:R-:W-:Y:S01]  /*0920*/  @!P0 IADD3 R17, PT, PT, R13, UR4, RZ ;  /* 0x000000040d118c10 */ /* 0x000fe2000fffe0ff */
[----:B0-----:R-:W2:Y:S01]  /*0930*/  @P1 LDG.E R11, desc[UR18][R10.64] ;  /* 0x000000120a0b1981 */ /* 0x001ea2000c1e1900 */
[----:B------:R-:W-:Y:S01]  /*0940*/  @P1 LEA.HI.X R3, R6, UR7, R7, 0x2, P2 ;  /* 0x0000000706031c11 */ /* 0x000fe200090f1407 */
[----:B------:R-:W-:Y:S01]  /*0950*/  @!P0 IMAD R19, R19, UR20, R0 ;  /* 0x0000001413138c24 */ /* 0x000fe2000f8e0200 */
[----:B---3--:R-:W-:Y:S01]  /*0960*/  MOV R6, UR12 ;  /* 0x0000000c00067c02 */ /* 0x008fe20008000f00 */
[----:B------:R-:W-:Y:S01]  /*0970*/  @P1 IMAD.WIDE R14, R15, 0x4, R4 ;  /* 0x000000040f0e1825 */ /* 0x000fe200078e0204 */
[----:B------:R-:W-:Y:S01]  /*0980*/  MOV R7, UR13 ;  /* 0x0000000d00077c02 */ /* 0x000fe20008000f00 */
[----:B------:R-:W2:Y:S01]  /*0990*/  @P1 LDG.E R4, desc[UR18][R4.64] ;  /* 0x0000001204041981 */ /* 0x000ea2000c1e1900 */
[----:B------:R-:W-:-:S02]  /*09a0*/  MOV R8, UR14 ;  /* 0x0000000e00087c02 */ /* 0x000fc40008000f00 */
[----:B------:R-:W-:Y:S01]  /*09b0*/  MOV R9, UR15 ;  /* 0x0000000f00097c02 */ /* 0x000fe20008000f00 */
[----:B------:R-:W-:Y:S01]  /*09c0*/  @!P0 IMAD.WIDE.U32 R6, R17, 0x4, R6 ;  /* 0x0000000411068825 */ /* 0x000fe200078e0006 */
[----:B------:R-:W3:Y:S03]  /*09d0*/  @P1 LDG.E R14, desc[UR18][R14.64] ;  /* 0x000000120e0e1981 */ /* 0x000ee6000c1e1900 */
[----:B------:R-:W-:Y:S01]  /*09e0*/  @!P0 IMAD.WIDE R8, R19, 0x4, R8 ;  /* 0x0000000413088825 */ /* 0x000fe200078e0208 */
[----:B------:R-:W3:Y:S04]  /*09f0*/  @P1 LDG.E R2, desc[UR18][R2.64+0x4] ;  /* 0x0000041202021981 */ /* 0x000ee8000c1e1900 */
[----:B------:R-:W4:Y:S04]  /*0a00*/  @!P0 LDG.E R7, desc[UR18][R6.64] ;  /* 0x0000001206078981 */ /* 0x000f28000c1e1900 */
[----:B------:R-:W4:Y:S01]  /*0a10*/  @!P0 LDG.E R8, desc[UR18][R8.64] ;  /* 0x0000001208088981 */ /* 0x000f22000c1e1900 */
[----:B--2---:R-:W-:-:S04]  /*0a20*/  @P1 IMAD R11, R11, R4, R12 ;  /* 0x000000040b0b1224 */ /* 0x004fc800078e020c */
[----:B---3--:R-:W-:-:S04]  /*0a30*/  @P1 IMAD R12, R2, R14, R11 ;  /* 0x0000000e020c1224 */ /* 0x008fc800078e020b */
[----:B----4-:R-:W-:-:S07]  /*0a40*/  @!P0 IMAD R12, R7, R8, R12 ;  /* 0x00000008070c8224 */ /* 0x010fce00078e020c */
.L_x_2:
[----:B------:R-:W1:Y:S01]  /*0a50*/  LDC.64 R2, c[0x0][0x390] ;  /* 0x0000e400ff027b82 */ /* 0x000e620000000a00 */
[----:B------:R-:W-:-:S05]  /*0a60*/  IADD3 R13, PT, PT, R0, R13, RZ ;  /* 0x0000000d000d7210 */ /* 0x000fca0007ffe0ff */
[----:B-1----:R-:W-:-:S05]  /*0a70*/  IMAD.WIDE R2, R13, 0x4, R2 ;  /* 0x000000040d027825 */ /* 0x002fca00078e0202 */
[----:B0-----:R-:W-:Y:S01]  /*0a80*/  STG.E desc[UR18][R2.64], R12 ;  /* 0x0000000c02007986 */ /* 0x001fe2000c101912 */
[----:B------:R-:W-:Y:S05]  /*0a90*/  EXIT ;  /* 0x000000000000794d */ /* 0x000fea0003800000 */
.L_x_4:
[----:B------:R-:W-:-:S00]  /*0aa0*/  BRA `(.L_x_4) ;  /* 0xfffffffc00fc7947 */ /* 0x000fc0000383ffff */
[----:B------:R-:W-:-:S00]  /*0ab0*/  NOP ;  /* 0x0000000000007918 */ /* 0x000fc00000000000 */
        /* <DEDUP_REMOVED lines=12> */
.L_x_5:


//--------------------- .nv.shared.reserved.0     --------------------------
	.section	.nv.shared.reserved.0,"aw",@nobits
	.weak		__nv_reservedSMEM_offset_0_alias
	.size		__nv_reservedSMEM_offset_0_alias, 0, 64
	.other		__nv_reservedSMEM_offset_0_alias,@"STO_CUDA_RESERVED_SHARED STV_DEFAULT"
__nv_reservedSMEM_offset_0_alias:
	.zero		0
	.zero		64


//--------------------- .nv.constant0._Z4multPiS_S_i --------------------------
	.section	.nv.constant0._Z4multPiS_S_i,"a",@progbits
	.sectionflags	@""
	.align	4
.nv.constant0._Z4multPiS_S_i:
	.zero		924


//--------------------- SYMBOLS --------------------------

	.type		.nv.reservedSmem.offset0,@object
	.size		.nv.reservedSmem.offset0,0x4
